//
// Generated by NVIDIA NVVM Compiler
//
// Compiler Build ID: CL-36424714
// Cuda compilation tools, release 13.0, V13.0.88
// Based on NVVM 20.0.0
//

.version 9.0
.target sm_100
.address_size 64

	// .globl	_ZN3cub18CUB_300001_SM_10006detail11EmptyKernelIvEEvv
.global .align 1 .b8 _ZN41_INTERNAL_e9ec56ad_4_k_cu_e35c873e_1213544cuda3std3__45__cpo5beginE[1];
.global .align 1 .b8 _ZN41_INTERNAL_e9ec56ad_4_k_cu_e35c873e_1213544cuda3std3__45__cpo3endE[1];
.global .align 1 .b8 _ZN41_INTERNAL_e9ec56ad_4_k_cu_e35c873e_1213544cuda3std3__45__cpo6cbeginE[1];
.global .align 1 .b8 _ZN41_INTERNAL_e9ec56ad_4_k_cu_e35c873e_1213544cuda3std3__45__cpo4cendE[1];
.global .align 1 .b8 _ZN41_INTERNAL_e9ec56ad_4_k_cu_e35c873e_1213544cuda3std3__45__cpo6rbeginE[1];
.global .align 1 .b8 _ZN41_INTERNAL_e9ec56ad_4_k_cu_e35c873e_1213544cuda3std3__45__cpo4rendE[1];
.global .align 1 .b8 _ZN41_INTERNAL_e9ec56ad_4_k_cu_e35c873e_1213544cuda3std3__45__cpo7crbeginE[1];
.global .align 1 .b8 _ZN41_INTERNAL_e9ec56ad_4_k_cu_e35c873e_1213544cuda3std3__45__cpo5crendE[1];
.global .align 1 .b8 _ZN41_INTERNAL_e9ec56ad_4_k_cu_e35c873e_1213544cuda3std3__443_GLOBAL__N__e9ec56ad_4_k_cu_e35c873e_1213546ignoreE[1];
.global .align 1 .b8 _ZN41_INTERNAL_e9ec56ad_4_k_cu_e35c873e_1213544cuda3std3__419piecewise_constructE[1];
.global .align 1 .b8 _ZN41_INTERNAL_e9ec56ad_4_k_cu_e35c873e_1213544cuda3std3__48in_placeE[1];
.global .align 1 .b8 _ZN41_INTERNAL_e9ec56ad_4_k_cu_e35c873e_1213544cuda3std3__420unreachable_sentinelE[1];
.global .align 1 .b8 _ZN41_INTERNAL_e9ec56ad_4_k_cu_e35c873e_1213544cuda3std3__47nulloptE[1];
.global .align 1 .b8 _ZN41_INTERNAL_e9ec56ad_4_k_cu_e35c873e_1213544cuda3std3__48unexpectE[1];
.global .align 1 .b8 _ZN41_INTERNAL_e9ec56ad_4_k_cu_e35c873e_1213544cuda3std6ranges3__45__cpo4swapE[1];
.global .align 1 .b8 _ZN41_INTERNAL_e9ec56ad_4_k_cu_e35c873e_1213544cuda3std6ranges3__45__cpo9iter_moveE[1];
.global .align 1 .b8 _ZN41_INTERNAL_e9ec56ad_4_k_cu_e35c873e_1213544cuda3std6ranges3__45__cpo5beginE[1];
.global .align 1 .b8 _ZN41_INTERNAL_e9ec56ad_4_k_cu_e35c873e_1213544cuda3std6ranges3__45__cpo3endE[1];
.global .align 1 .b8 _ZN41_INTERNAL_e9ec56ad_4_k_cu_e35c873e_1213544cuda3std6ranges3__45__cpo6cbeginE[1];
.global .align 1 .b8 _ZN41_INTERNAL_e9ec56ad_4_k_cu_e35c873e_1213544cuda3std6ranges3__45__cpo4cendE[1];
.global .align 1 .b8 _ZN41_INTERNAL_e9ec56ad_4_k_cu_e35c873e_1213544cuda3std6ranges3__45__cpo7advanceE[1];
.global .align 1 .b8 _ZN41_INTERNAL_e9ec56ad_4_k_cu_e35c873e_1213544cuda3std6ranges3__45__cpo9iter_swapE[1];
.global .align 1 .b8 _ZN41_INTERNAL_e9ec56ad_4_k_cu_e35c873e_1213544cuda3std6ranges3__45__cpo4nextE[1];
.global .align 1 .b8 _ZN41_INTERNAL_e9ec56ad_4_k_cu_e35c873e_1213544cuda3std6ranges3__45__cpo4prevE[1];
.global .align 1 .b8 _ZN41_INTERNAL_e9ec56ad_4_k_cu_e35c873e_1213544cuda3std6ranges3__45__cpo4dataE[1];
.global .align 1 .b8 _ZN41_INTERNAL_e9ec56ad_4_k_cu_e35c873e_1213544cuda3std6ranges3__45__cpo5cdataE[1];
.global .align 1 .b8 _ZN41_INTERNAL_e9ec56ad_4_k_cu_e35c873e_1213544cuda3std6ranges3__45__cpo4sizeE[1];
.global .align 1 .b8 _ZN41_INTERNAL_e9ec56ad_4_k_cu_e35c873e_1213544cuda3std6ranges3__45__cpo5ssizeE[1];
.global .align 1 .b8 _ZN41_INTERNAL_e9ec56ad_4_k_cu_e35c873e_1213544cuda3std6ranges3__45__cpo8distanceE[1];
.global .align 1 .b8 _ZN41_INTERNAL_e9ec56ad_4_k_cu_e35c873e_1213546thrust24THRUST_300001_SM_1000_NS6system6detail10sequential3seqE[1];
.global .align 1 .b8 _ZN41_INTERNAL_e9ec56ad_4_k_cu_e35c873e_1213546thrust24THRUST_300001_SM_1000_NS12placeholders2_1E[1];
.global .align 1 .b8 _ZN41_INTERNAL_e9ec56ad_4_k_cu_e35c873e_1213546thrust24THRUST_300001_SM_1000_NS12placeholders2_2E[1];
.global .align 1 .b8 _ZN41_INTERNAL_e9ec56ad_4_k_cu_e35c873e_1213546thrust24THRUST_300001_SM_1000_NS12placeholders2_3E[1];
.global .align 1 .b8 _ZN41_INTERNAL_e9ec56ad_4_k_cu_e35c873e_1213546thrust24THRUST_300001_SM_1000_NS12placeholders2_4E[1];
.global .align 1 .b8 _ZN41_INTERNAL_e9ec56ad_4_k_cu_e35c873e_1213546thrust24THRUST_300001_SM_1000_NS12placeholders2_5E[1];
.global .align 1 .b8 _ZN41_INTERNAL_e9ec56ad_4_k_cu_e35c873e_1213546thrust24THRUST_300001_SM_1000_NS12placeholders2_6E[1];
.global .align 1 .b8 _ZN41_INTERNAL_e9ec56ad_4_k_cu_e35c873e_1213546thrust24THRUST_300001_SM_1000_NS12placeholders2_7E[1];
.global .align 1 .b8 _ZN41_INTERNAL_e9ec56ad_4_k_cu_e35c873e_1213546thrust24THRUST_300001_SM_1000_NS12placeholders2_8E[1];
.global .align 1 .b8 _ZN41_INTERNAL_e9ec56ad_4_k_cu_e35c873e_1213546thrust24THRUST_300001_SM_1000_NS12placeholders2_9E[1];
.global .align 1 .b8 _ZN41_INTERNAL_e9ec56ad_4_k_cu_e35c873e_1213546thrust24THRUST_300001_SM_1000_NS12placeholders3_10E[1];

.visible .entry _ZN3cub18CUB_300001_SM_10006detail11EmptyKernelIvEEvv()
{


	ret;

}


// ===== COMPILED SASS (sm_100) =====

	.target	sm_100

	.elftype	@"ET_EXEC"


//--------------------- .note.nv.tkinfo           --------------------------
	.section	.note.nv.tkinfo,"",@"SHT_NOTE"
	.sectionflags	@"SHF_NOTE_NV_TKINFO"
	.tkinfo
        /*0018*/ 	.word	0x00000002
        /*0030*/ 	.string	""
        /*0030*/ 	.string	"ptxas"
        /*0030*/ 	.string	"Cuda compilation tools, release 13.0, V13.0.88"
        /*0030*/ 	.string	"Build cuda_13.0.r13.0/compiler.36424714_0"
        /*0030*/ 	.string	"-arch sm_100 -m 64 "



//--------------------- .note.nv.cuinfo           --------------------------
	.section	.note.nv.cuinfo,"",@"SHT_NOTE"
	.sectionflags	@"SHF_NOTE_NV_CUINFO"
        /*0018*/ 	.short	0x0002
        /*001a*/ 	.short	0x0064
        /*001c*/ 	.short	0x0082
	.zero		2


//--------------------- .nv.info                  --------------------------
	.section	.nv.info,"",@"SHT_CUDA_INFO"
	.align	4


	//----- nvinfo : EIATTR_REGCOUNT
	.align		4
        /*0000*/ 	.byte	0x04, 0x2f
        /*0002*/ 	.short	(.L_41 - .L_40)
	.align		4
.L_40:
        /*0004*/ 	.word	index@(_ZN3cub18CUB_300001_SM_10006detail11EmptyKernelIvEEvv)
        /*0008*/ 	.word	0x00000004


	//----- nvinfo : EIATTR_FRAME_SIZE
	.align		4
.L_41:
        /*000c*/ 	.byte	0x04, 0x11
        /*000e*/ 	.short	(.L_43 - .L_42)
	.align		4
.L_42:
        /*0010*/ 	.word	index@(_ZN3cub18CUB_300001_SM_10006detail11EmptyKernelIvEEvv)
        /*0014*/ 	.word	0x00000000


	//----- nvinfo : EIATTR_MIN_STACK_SIZE
	.align		4
.L_43:
        /*0018*/ 	.byte	0x04, 0x12
        /*001a*/ 	.short	(.L_45 - .L_44)
	.align		4
.L_44:
        /*001c*/ 	.word	index@(_ZN3cub18CUB_300001_SM_10006detail11EmptyKernelIvEEvv)
        /*0020*/ 	.word	0x00000000
.L_45:


//--------------------- .nv.compat                --------------------------
	.section	.nv.compat,"",@"SHT_CUDA_COMPAT_INFO"
	.align	4
        /*0000*/ 	.byte	0x02, 0x09, 0x00, 0x00, 0x02, 0x02, 0x01, 0x00, 0x02, 0x05, 0x05, 0x00, 0x03, 0x07, 0x01, 0x01
        /*0010*/ 	.byte	0x02, 0x03, 0x00, 0x00, 0x02, 0x06, 0x01, 0x00, 0x04, 0x0b, 0x08, 0x00, 0x09, 0x00, 0x00, 0x00
        /*0020*/ 	.byte	0x00, 0x00, 0x00, 0x00


//--------------------- .nv.info._ZN3cub18CUB_300001_SM_10006detail11EmptyKernelIvEEvv --------------------------
	.section	.nv.info._ZN3cub18CUB_300001_SM_10006detail11EmptyKernelIvEEvv,"",@"SHT_CUDA_INFO"
	.sectionflags	@""
	.align	4


	//----- nvinfo : EIATTR_CUDA_API_VERSION
	.align		4
        /*0000*/ 	.byte	0x04, 0x37
        /*0002*/ 	.short	(.L_47 - .L_46)
.L_46:
        /*0004*/ 	.word	0x00000082


	//----- nvinfo : EIATTR_SPARSE_MMA_MASK
	.align		4
.L_47:
        /*0008*/ 	.byte	0x03, 0x50
        /*000a*/ 	.short	0x0000


	//----- nvinfo : EIATTR_MAXREG_COUNT
	.align		4
        /*000c*/ 	.byte	0x03, 0x1b
        /*000e*/ 	.short	0x00ff


	//----- nvinfo : EIATTR_MERCURY_ISA_VERSION
	.align		4
        /*0010*/ 	.byte	0x03, 0x5f
        /*0012*/ 	.short	0x0101


	//----- nvinfo : EIATTR_VRC_CTA_INIT_COUNT
	.align		4
        /*0014*/ 	.byte	0x02, 0x4a
	.zero		1
	.zero		1


	//----- nvinfo : EIATTR_EXIT_INSTR_OFFSETS
	.align		4
        /*0018*/ 	.byte	0x04, 0x1c
        /*001a*/ 	.short	(.L_49 - .L_48)


	//   ....[0]....
.L_48:
        /*001c*/ 	.word	0x00000010


	//----- nvinfo : EIATTR_SW_WAR
	.align		4
.L_49:
        /*0020*/ 	.byte	0x04, 0x36
        /*0022*/ 	.short	(.L_51 - .L_50)
.L_50:
        /*0024*/ 	.word	0x00000008
.L_51:


//--------------------- .nv.callgraph             --------------------------
	.section	.nv.callgraph,"",@"SHT_CUDA_CALLGRAPH"
	.align	4
	.sectionentsize	8
	.align		4
        /*0000*/ 	.word	0x00000000
	.align		4
        /*0004*/ 	.word	0xffffffff
	.align		4
        /*0008*/ 	.word	0x00000000
	.align		4
        /*000c*/ 	.word	0xfffffffe
	.align		4
        /*0010*/ 	.word	0x00000000
	.align		4
        /*0014*/ 	.word	0xfffffffd
	.align		4
        /*0018*/ 	.word	0x00000000
	.align		4
        /*001c*/ 	.word	0xfffffffc


//--------------------- .nv.constant4             --------------------------
	.section	.nv.constant4,"a",@progbits
	.align	8
	.align		8
.nv.constant4:
        /*0000*/ 	.dword	_ZN41_INTERNAL_e9ec56ad_4_k_cu_e35c873e_1216784cuda3std3__45__cpo5beginE
	.align		8
        /*0008*/ 	.dword	_ZN41_INTERNAL_e9ec56ad_4_k_cu_e35c873e_1216784cuda3std3__45__cpo3endE
	.align		8
        /*0010*/ 	.dword	_ZN41_INTERNAL_e9ec56ad_4_k_cu_e35c873e_1216784cuda3std3__45__cpo6cbeginE
	.align		8
        /*0018*/ 	.dword	_ZN41_INTERNAL_e9ec56ad_4_k_cu_e35c873e_1216784cuda3std3__45__cpo4cendE
	.align		8
        /*0020*/ 	.dword	_ZN41_INTERNAL_e9ec56ad_4_k_cu_e35c873e_1216784cuda3std3__45__cpo6rbeginE
	.align		8
        /*0028*/ 	.dword	_ZN41_INTERNAL_e9ec56ad_4_k_cu_e35c873e_1216784cuda3std3__45__cpo4rendE
	.align		8
        /*0030*/ 	.dword	_ZN41_INTERNAL_e9ec56ad_4_k_cu_e35c873e_1216784cuda3std3__45__cpo7crbeginE
	.align		8
        /*0038*/ 	.dword	_ZN41_INTERNAL_e9ec56ad_4_k_cu_e35c873e_1216784cuda3std3__45__cpo5crendE
	.align		8
        /*0040*/ 	.dword	_ZN41_INTERNAL_e9ec56ad_4_k_cu_e35c873e_1216784cuda3std3__443_GLOBAL__N__e9ec56ad_4_k_cu_e35c873e_1216786ignoreE
	.align		8
        /*0048*/ 	.dword	_ZN41_INTERNAL_e9ec56ad_4_k_cu_e35c873e_1216784cuda3std3__419piecewise_constructE
	.align		8
        /*0050*/ 	.dword	_ZN41_INTERNAL_e9ec56ad_4_k_cu_e35c873e_1216784cuda3std3__48in_placeE
	.align		8
        /*0058*/ 	.dword	_ZN41_INTERNAL_e9ec56ad_4_k_cu_e35c873e_1216784cuda3std3__420unreachable_sentinelE
	.align		8
        /*0060*/ 	.dword	_ZN41_INTERNAL_e9ec56ad_4_k_cu_e35c873e_1216784cuda3std3__47nulloptE
	.align		8
        /*0068*/ 	.dword	_ZN41_INTERNAL_e9ec56ad_4_k_cu_e35c873e_1216784cuda3std3__48unexpectE
	.align		8
        /*0070*/ 	.dword	_ZN41_INTERNAL_e9ec56ad_4_k_cu_e35c873e_1216784cuda3std6ranges3__45__cpo4swapE
	.align		8
        /*0078*/ 	.dword	_ZN41_INTERNAL_e9ec56ad_4_k_cu_e35c873e_1216784cuda3std6ranges3__45__cpo9iter_moveE
	.align		8
        /*0080*/ 	.dword	_ZN41_INTERNAL_e9ec56ad_4_k_cu_e35c873e_1216784cuda3std6ranges3__45__cpo5beginE
	.align		8
        /*0088*/ 	.dword	_ZN41_INTERNAL_e9ec56ad_4_k_cu_e35c873e_1216784cuda3std6ranges3__45__cpo3endE
	.align		8
        /*0090*/ 	.dword	_ZN41_INTERNAL_e9ec56ad_4_k_cu_e35c873e_1216784cuda3std6ranges3__45__cpo6cbeginE
	.align		8
        /*0098*/ 	.dword	_ZN41_INTERNAL_e9ec56ad_4_k_cu_e35c873e_1216784cuda3std6ranges3__45__cpo4cendE
	.align		8
        /*00a0*/ 	.dword	_ZN41_INTERNAL_e9ec56ad_4_k_cu_e35c873e_1216784cuda3std6ranges3__45__cpo7advanceE
	.align		8
        /*00a8*/ 	.dword	_ZN41_INTERNAL_e9ec56ad_4_k_cu_e35c873e_1216784cuda3std6ranges3__45__cpo9iter_swapE
	.align		8
        /*00b0*/ 	.dword	_ZN41_INTERNAL_e9ec56ad_4_k_cu_e35c873e_1216784cuda3std6ranges3__45__cpo4nextE
	.align		8
        /*00b8*/ 	.dword	_ZN41_INTERNAL_e9ec56ad_4_k_cu_e35c873e_1216784cuda3std6ranges3__45__cpo4prevE
	.align		8
        /*00c0*/ 	.dword	_ZN41_INTERNAL_e9ec56ad_4_k_cu_e35c873e_1216784cuda3std6ranges3__45__cpo4dataE
	.align		8
        /*00c8*/ 	.dword	_ZN41_INTERNAL_e9ec56ad_4_k_cu_e35c873e_1216784cuda3std6ranges3__45__cpo5cdataE
	.align		8
        /*00d0*/ 	.dword	_ZN41_INTERNAL_e9ec56ad_4_k_cu_e35c873e_1216784cuda3std6ranges3__45__cpo4sizeE
	.align		8
        /*00d8*/ 	.dword	_ZN41_INTERNAL_e9ec56ad_4_k_cu_e35c873e_1216784cuda3std6ranges3__45__cpo5ssizeE
	.align		8
        /*00e0*/ 	.dword	_ZN41_INTERNAL_e9ec56ad_4_k_cu_e35c873e_1216784cuda3std6ranges3__45__cpo8distanceE
	.align		8
        /*00e8*/ 	.dword	_ZN41_INTERNAL_e9ec56ad_4_k_cu_e35c873e_1216786thrust24THRUST_300001_SM_1000_NS6system6detail10sequential3seqE
	.align		8
        /*00f0*/ 	.dword	_ZN41_INTERNAL_e9ec56ad_4_k_cu_e35c873e_1216786thrust24THRUST_300001_SM_1000_NS12placeholders2_1E
	.align		8
        /*00f8*/ 	.dword	_ZN41_INTERNAL_e9ec56ad_4_k_cu_e35c873e_1216786thrust24THRUST_300001_SM_1000_NS12placeholders2_2E
	.align		8
        /*0100*/ 	.dword	_ZN41_INTERNAL_e9ec56ad_4_k_cu_e35c873e_1216786thrust24THRUST_300001_SM_1000_NS12placeholders2_3E
	.align		8
        /*0108*/ 	.dword	_ZN41_INTERNAL_e9ec56ad_4_k_cu_e35c873e_1216786thrust24THRUST_300001_SM_1000_NS12placeholders2_4E
	.align		8
        /*0110*/ 	.dword	_ZN41_INTERNAL_e9ec56ad_4_k_cu_e35c873e_1216786thrust24THRUST_300001_SM_1000_NS12placeholders2_5E
	.align		8
        /*0118*/ 	.dword	_ZN41_INTERNAL_e9ec56ad_4_k_cu_e35c873e_1216786thrust24THRUST_300001_SM_1000_NS12placeholders2_6E
	.align		8
        /*0120*/ 	.dword	_ZN41_INTERNAL_e9ec56ad_4_k_cu_e35c873e_1216786thrust24THRUST_300001_SM_1000_NS12placeholders2_7E
	.align		8
        /*0128*/ 	.dword	_ZN41_INTERNAL_e9ec56ad_4_k_cu_e35c873e_1216786thrust24THRUST_300001_SM_1000_NS12placeholders2_8E
	.align		8
        /*0130*/ 	.dword	_ZN41_INTERNAL_e9ec56ad_4_k_cu_e35c873e_1216786thrust24THRUST_300001_SM_1000_NS12placeholders2_9E
	.align		8
        /*0138*/ 	.dword	_ZN41_INTERNAL_e9ec56ad_4_k_cu_e35c873e_1216786thrust24THRUST_300001_SM_1000_NS12placeholders3_10E


//--------------------- .text._ZN3cub18CUB_300001_SM_10006detail11EmptyKernelIvEEvv --------------------------
	.section	.text._ZN3cub18CUB_300001_SM_10006detail11EmptyKernelIvEEvv,"ax",@progbits
	.align	128
        .global         _ZN3cub18CUB_300001_SM_10006detail11EmptyKernelIvEEvv
        .type           _ZN3cub18CUB_300001_SM_10006detail11EmptyKernelIvEEvv,@function
        .size           _ZN3cub18CUB_300001_SM_10006detail11EmptyKernelIvEEvv,(.L_x_1 - _ZN3cub18CUB_300001_SM_10006detail11EmptyKernelIvEEvv)
        .other          _ZN3cub18CUB_300001_SM_10006detail11EmptyKernelIvEEvv,@"STO_CUDA_ENTRY STV_DEFAULT"
_ZN3cub18CUB_300001_SM_10006detail11EmptyKernelIvEEvv:
.text._ZN3cub18CUB_300001_SM_10006detail11EmptyKernelIvEEvv:
[----:B------:R-:W-:Y:S01]  /*0000*/  LDC R1, c[0x0][0x37c] ;  /* 0x0000df00ff017b82 */ /* 0x000fe20000000800 */
[----:B------:R-:W-:Y:S05]  /*0010*/  EXIT ;  /* 0x000000000000794d */ /* 0x000fea0003800000 */
.L_x_0:
[----:B------:R-:W-:-:S00]  /*0020*/  BRA `(.L_x_0) ;  /* 0xfffffffc00fc7947 */ /* 0x000fc0000383ffff */
[----:B------:R-:W-:-:S00]  /*0030*/  NOP ;  /* 0x0000000000007918 */ /* 0x000fc00000000000 */
        /* <DEDUP_REMOVED lines=12> */
.L_x_1:


//--------------------- .nv.shared.reserved.0     --------------------------
	.section	.nv.shared.reserved.0,"aw",@nobits
	.weak		__nv_reservedSMEM_offset_0_alias
	.size		__nv_reservedSMEM_offset_0_alias, 0, 64
	.other		__nv_reservedSMEM_offset_0_alias,@"STO_CUDA_RESERVED_SHARED STV_DEFAULT"
__nv_reservedSMEM_offset_0_alias:
	.zero		0
	.zero		64


//--------------------- .nv.global                --------------------------
	.section	.nv.global,"aw",@nobits
.nv.global:
	.type		_ZN41_INTERNAL_e9ec56ad_4_k_cu_e35c873e_1216786thrust24THRUST_300001_SM_1000_NS12placeholders2_5E,@object
	.size		_ZN41_INTERNAL_e9ec56ad_4_k_cu_e35c873e_1216786thrust24THRUST_300001_SM_1000_NS12placeholders2_5E,(_ZN41_INTERNAL_e9ec56ad_4_k_cu_e35c873e_1216784cuda3std3__45__cpo6cbeginE - _ZN41_INTERNAL_e9ec56ad_4_k_cu_e35c873e_1216786thrust24THRUST_300001_SM_1000_NS12placeholders2_5E)
_ZN41_INTERNAL_e9ec56ad_4_k_cu_e35c873e_1216786thrust24THRUST_300001_SM_1000_NS12placeholders2_5E:
	.zero		1
	.type		_ZN41_INTERNAL_e9ec56ad_4_k_cu_e35c873e_1216784cuda3std3__45__cpo6cbeginE,@object
	.size		_ZN41_INTERNAL_e9ec56ad_4_k_cu_e35c873e_1216784cuda3std3__45__cpo6cbeginE,(_ZN41_INTERNAL_e9ec56ad_4_k_cu_e35c873e_1216784cuda3std6ranges3__45__cpo6cbeginE - _ZN41_INTERNAL_e9ec56ad_4_k_cu_e35c873e_1216784cuda3std3__45__cpo6cbeginE)
_ZN41_INTERNAL_e9ec56ad_4_k_cu_e35c873e_1216784cuda3std3__45__cpo6cbeginE:
	.zero		1
	.type		_ZN41_INTERNAL_e9ec56ad_4_k_cu_e35c873e_1216784cuda3std6ranges3__45__cpo6cbeginE,@object
	.size		_ZN41_INTERNAL_e9ec56ad_4_k_cu_e35c873e_1216784cuda3std6ranges3__45__cpo6cbeginE,(_ZN41_INTERNAL_e9ec56ad_4_k_cu_e35c873e_1216784cuda3std3__48in_placeE - _ZN41_INTERNAL_e9ec56ad_4_k_cu_e35c873e_1216784cuda3std6ranges3__45__cpo6cbeginE)
_ZN41_INTERNAL_e9ec56ad_4_k_cu_e35c873e_1216784cuda3std6ranges3__45__cpo6cbeginE:
	.zero		1
	.type		_ZN41_INTERNAL_e9ec56ad_4_k_cu_e35c873e_1216784cuda3std3__48in_placeE,@object
	.size		_ZN41_INTERNAL_e9ec56ad_4_k_cu_e35c873e_1216784cuda3std3__48in_placeE,(_ZN41_INTERNAL_e9ec56ad_4_k_cu_e35c873e_1216784cuda3std6ranges3__45__cpo4sizeE - _ZN41_INTERNAL_e9ec56ad_4_k_cu_e35c873e_1216784cuda3std3__48in_placeE)
_ZN41_INTERNAL_e9ec56ad_4_k_cu_e35c873e_1216784cuda3std3__48in_placeE:
	.zero		1
	.type		_ZN41_INTERNAL_e9ec56ad_4_k_cu_e35c873e_1216784cuda3std6ranges3__45__cpo4sizeE,@object
	.size		_ZN41_INTERNAL_e9ec56ad_4_k_cu_e35c873e_1216784cuda3std6ranges3__45__cpo4sizeE,(_ZN41_INTERNAL_e9ec56ad_4_k_cu_e35c873e_1216786thrust24THRUST_300001_SM_1000_NS12placeholders2_9E - _ZN41_INTERNAL_e9ec56ad_4_k_cu_e35c873e_1216784cuda3std6ranges3__45__cpo4sizeE)
_ZN41_INTERNAL_e9ec56ad_4_k_cu_e35c873e_1216784cuda3std6ranges3__45__cpo4sizeE:
	.zero		1
	.type		_ZN41_INTERNAL_e9ec56ad_4_k_cu_e35c873e_1216786thrust24THRUST_300001_SM_1000_NS12placeholders2_9E,@object
	.size		_ZN41_INTERNAL_e9ec56ad_4_k_cu_e35c873e_1216786thrust24THRUST_300001_SM_1000_NS12placeholders2_9E,(_ZN41_INTERNAL_e9ec56ad_4_k_cu_e35c873e_1216784cuda3std3__45__cpo7crbeginE - _ZN41_INTERNAL_e9ec56ad_4_k_cu_e35c873e_1216786thrust24THRUST_300001_SM_1000_NS12placeholders2_9E)
_ZN41_INTERNAL_e9ec56ad_4_k_cu_e35c873e_1216786thrust24THRUST_300001_SM_1000_NS12placeholders2_9E:
	.zero		1
	.type		_ZN41_INTERNAL_e9ec56ad_4_k_cu_e35c873e_1216784cuda3std3__45__cpo7crbeginE,@object
	.size		_ZN41_INTERNAL_e9ec56ad_4_k_cu_e35c873e_1216784cuda3std3__45__cpo7crbeginE,(_ZN41_INTERNAL_e9ec56ad_4_k_cu_e35c873e_1216784cuda3std6ranges3__45__cpo4nextE - _ZN41_INTERNAL_e9ec56ad_4_k_cu_e35c873e_1216784cuda3std3__45__cpo7crbeginE)
_ZN41_INTERNAL_e9ec56ad_4_k_cu_e35c873e_1216784cuda3std3__45__cpo7crbeginE:
	.zero		1
	.type		_ZN41_INTERNAL_e9ec56ad_4_k_cu_e35c873e_1216784cuda3std6ranges3__45__cpo4nextE,@object
	.size		_ZN41_INTERNAL_e9ec56ad_4_k_cu_e35c873e_1216784cuda3std6ranges3__45__cpo4nextE,(_ZN41_INTERNAL_e9ec56ad_4_k_cu_e35c873e_1216784cuda3std6ranges3__45__cpo4swapE - _ZN41_INTERNAL_e9ec56ad_4_k_cu_e35c873e_1216784cuda3std6ranges3__45__cpo4nextE)
_ZN41_INTERNAL_e9ec56ad_4_k_cu_e35c873e_1216784cuda3std6ranges3__45__cpo4nextE:
	.zero		1
	.type		_ZN41_INTERNAL_e9ec56ad_4_k_cu_e35c873e_1216784cuda3std6ranges3__45__cpo4swapE,@object
	.size		_ZN41_INTERNAL_e9ec56ad_4_k_cu_e35c873e_1216784cuda3std6ranges3__45__cpo4swapE,(_ZN41_INTERNAL_e9ec56ad_4_k_cu_e35c873e_1216786thrust24THRUST_300001_SM_1000_NS12placeholders2_1E - _ZN41_INTERNAL_e9ec56ad_4_k_cu_e35c873e_1216784cuda3std6ranges3__45__cpo4swapE)
_ZN41_INTERNAL_e9ec56ad_4_k_cu_e35c873e_1216784cuda3std6ranges3__45__cpo4swapE:
	.zero		1
	.type		_ZN41_INTERNAL_e9ec56ad_4_k_cu_e35c873e_1216786thrust24THRUST_300001_SM_1000_NS12placeholders2_1E,@object
	.size		_ZN41_INTERNAL_e9ec56ad_4_k_cu_e35c873e_1216786thrust24THRUST_300001_SM_1000_NS12placeholders2_1E,(_ZN41_INTERNAL_e9ec56ad_4_k_cu_e35c873e_1216786thrust24THRUST_300001_SM_1000_NS12placeholders2_3E - _ZN41_INTERNAL_e9ec56ad_4_k_cu_e35c873e_1216786thrust24THRUST_300001_SM_1000_NS12placeholders2_1E)
_ZN41_INTERNAL_e9ec56ad_4_k_cu_e35c873e_1216786thrust24THRUST_300001_SM_1000_NS12placeholders2_1E:
	.zero		1
	.type		_ZN41_INTERNAL_e9ec56ad_4_k_cu_e35c873e_1216786thrust24THRUST_300001_SM_1000_NS12placeholders2_3E,@object
	.size		_ZN41_INTERNAL_e9ec56ad_4_k_cu_e35c873e_1216786thrust24THRUST_300001_SM_1000_NS12placeholders2_3E,(_ZN41_INTERNAL_e9ec56ad_4_k_cu_e35c873e_1216784cuda3std3__45__cpo5beginE - _ZN41_INTERNAL_e9ec56ad_4_k_cu_e35c873e_1216786thrust24THRUST_300001_SM_1000_NS12placeholders2_3E)
_ZN41_INTERNAL_e9ec56ad_4_k_cu_e35c873e_1216786thrust24THRUST_300001_SM_1000_NS12placeholders2_3E:
	.zero		1
	.type		_ZN41_INTERNAL_e9ec56ad_4_k_cu_e35c873e_1216784cuda3std3__45__cpo5beginE,@object
	.size		_ZN41_INTERNAL_e9ec56ad_4_k_cu_e35c873e_1216784cuda3std3__45__cpo5beginE,(_ZN41_INTERNAL_e9ec56ad_4_k_cu_e35c873e_1216784cuda3std6ranges3__45__cpo5beginE - _ZN41_INTERNAL_e9ec56ad_4_k_cu_e35c873e_1216784cuda3std3__45__cpo5beginE)
_ZN41_INTERNAL_e9ec56ad_4_k_cu_e35c873e_1216784cuda3std3__45__cpo5beginE:
	.zero		1
	.type		_ZN41_INTERNAL_e9ec56ad_4_k_cu_e35c873e_1216784cuda3std6ranges3__45__cpo5beginE,@object
	.size		_ZN41_INTERNAL_e9ec56ad_4_k_cu_e35c873e_1216784cuda3std6ranges3__45__cpo5beginE,(_ZN41_INTERNAL_e9ec56ad_4_k_cu_e35c873e_1216784cuda3std3__443_GLOBAL__N__e9ec56ad_4_k_cu_e35c873e_1216786ignoreE - _ZN41_INTERNAL_e9ec56ad_4_k_cu_e35c873e_1216784cuda3std6ranges3__45__cpo5beginE)
_ZN41_INTERNAL_e9ec56ad_4_k_cu_e35c873e_1216784cuda3std6ranges3__45__cpo5beginE:
	.zero		1
	.type		_ZN41_INTERNAL_e9ec56ad_4_k_cu_e35c873e_1216784cuda3std3__443_GLOBAL__N__e9ec56ad_4_k_cu_e35c873e_1216786ignoreE,@object
	.size		_ZN41_INTERNAL_e9ec56ad_4_k_cu_e35c873e_1216784cuda3std3__443_GLOBAL__N__e9ec56ad_4_k_cu_e35c873e_1216786ignoreE,(_ZN41_INTERNAL_e9ec56ad_4_k_cu_e35c873e_1216784cuda3std6ranges3__45__cpo4dataE - _ZN41_INTERNAL_e9ec56ad_4_k_cu_e35c873e_1216784cuda3std3__443_GLOBAL__N__e9ec56ad_4_k_cu_e35c873e_1216786ignoreE)
_ZN41_INTERNAL_e9ec56ad_4_k_cu_e35c873e_1216784cuda3std3__443_GLOBAL__N__e9ec56ad_4_k_cu_e35c873e_1216786ignoreE:
	.zero		1
	.type		_ZN41_INTERNAL_e9ec56ad_4_k_cu_e35c873e_1216784cuda3std6ranges3__45__cpo4dataE,@object
	.size		_ZN41_INTERNAL_e9ec56ad_4_k_cu_e35c873e_1216784cuda3std6ranges3__45__cpo4dataE,(_ZN41_INTERNAL_e9ec56ad_4_k_cu_e35c873e_1216786thrust24THRUST_300001_SM_1000_NS12placeholders2_7E - _ZN41_INTERNAL_e9ec56ad_4_k_cu_e35c873e_1216784cuda3std6ranges3__45__cpo4dataE)
_ZN41_INTERNAL_e9ec56ad_4_k_cu_e35c873e_1216784cuda3std6ranges3__45__cpo4dataE:
	.zero		1
	.type		_ZN41_INTERNAL_e9ec56ad_4_k_cu_e35c873e_1216786thrust24THRUST_300001_SM_1000_NS12placeholders2_7E,@object
	.size		_ZN41_INTERNAL_e9ec56ad_4_k_cu_e35c873e_1216786thrust24THRUST_300001_SM_1000_NS12placeholders2_7E,(_ZN41_INTERNAL_e9ec56ad_4_k_cu_e35c873e_1216784cuda3std3__45__cpo6rbeginE - _ZN41_INTERNAL_e9ec56ad_4_k_cu_e35c873e_1216786thrust24THRUST_300001_SM_1000_NS12placeholders2_7E)
_ZN41_INTERNAL_e9ec56ad_4_k_cu_e35c873e_1216786thrust24THRUST_300001_SM_1000_NS12placeholders2_7E:
	.zero		1
	.type		_ZN41_INTERNAL_e9ec56ad_4_k_cu_e35c873e_1216784cuda3std3__45__cpo6rbeginE,@object
	.size		_ZN41_INTERNAL_e9ec56ad_4_k_cu_e35c873e_1216784cuda3std3__45__cpo6rbeginE,(_ZN41_INTERNAL_e9ec56ad_4_k_cu_e35c873e_1216784cuda3std6ranges3__45__cpo7advanceE - _ZN41_INTERNAL_e9ec56ad_4_k_cu_e35c873e_1216784cuda3std3__45__cpo6rbeginE)
_ZN41_INTERNAL_e9ec56ad_4_k_cu_e35c873e_1216784cuda3std3__45__cpo6rbeginE:
	.zero		1
	.type		_ZN41_INTERNAL_e9ec56ad_4_k_cu_e35c873e_1216784cuda3std6ranges3__45__cpo7advanceE,@object
	.size		_ZN41_INTERNAL_e9ec56ad_4_k_cu_e35c873e_1216784cuda3std6ranges3__45__cpo7advanceE,(_ZN41_INTERNAL_e9ec56ad_4_k_cu_e35c873e_1216784cuda3std3__47nulloptE - _ZN41_INTERNAL_e9ec56ad_4_k_cu_e35c873e_1216784cuda3std6ranges3__45__cpo7advanceE)
_ZN41_INTERNAL_e9ec56ad_4_k_cu_e35c873e_1216784cuda3std6ranges3__45__cpo7advanceE:
	.zero		1
	.type		_ZN41_INTERNAL_e9ec56ad_4_k_cu_e35c873e_1216784cuda3std3__47nulloptE,@object
	.size		_ZN41_INTERNAL_e9ec56ad_4_k_cu_e35c873e_1216784cuda3std3__47nulloptE,(_ZN41_INTERNAL_e9ec56ad_4_k_cu_e35c873e_1216784cuda3std6ranges3__45__cpo8distanceE - _ZN41_INTERNAL_e9ec56ad_4_k_cu_e35c873e_1216784cuda3std3__47nulloptE)
_ZN41_INTERNAL_e9ec56ad_4_k_cu_e35c873e_1216784cuda3std3__47nulloptE:
	.zero		1
	.type		_ZN41_INTERNAL_e9ec56ad_4_k_cu_e35c873e_1216784cuda3std6ranges3__45__cpo8distanceE,@object
	.size		_ZN41_INTERNAL_e9ec56ad_4_k_cu_e35c873e_1216784cuda3std6ranges3__45__cpo8distanceE,(_ZN41_INTERNAL_e9ec56ad_4_k_cu_e35c873e_1216786thrust24THRUST_300001_SM_1000_NS12placeholders2_6E - _ZN41_INTERNAL_e9ec56ad_4_k_cu_e35c873e_1216784cuda3std6ranges3__45__cpo8distanceE)
_ZN41_INTERNAL_e9ec56ad_4_k_cu_e35c873e_1216784cuda3std6ranges3__45__cpo8distanceE:
	.zero		1
	.type		_ZN41_INTERNAL_e9ec56ad_4_k_cu_e35c873e_1216786thrust24THRUST_300001_SM_1000_NS12placeholders2_6E,@object
	.size		_ZN41_INTERNAL_e9ec56ad_4_k_cu_e35c873e_1216786thrust24THRUST_300001_SM_1000_NS12placeholders2_6E,(_ZN41_INTERNAL_e9ec56ad_4_k_cu_e35c873e_1216784cuda3std3__45__cpo4cendE - _ZN41_INTERNAL_e9ec56ad_4_k_cu_e35c873e_1216786thrust24THRUST_300001_SM_1000_NS12placeholders2_6E)
_ZN41_INTERNAL_e9ec56ad_4_k_cu_e35c873e_1216786thrust24THRUST_300001_SM_1000_NS12placeholders2_6E:
	.zero		1
	.type		_ZN41_INTERNAL_e9ec56ad_4_k_cu_e35c873e_1216784cuda3std3__45__cpo4cendE,@object
	.size		_ZN41_INTERNAL_e9ec56ad_4_k_cu_e35c873e_1216784cuda3std3__45__cpo4cendE,(_ZN41_INTERNAL_e9ec56ad_4_k_cu_e35c873e_1216784cuda3std6ranges3__45__cpo4cendE - _ZN41_INTERNAL_e9ec56ad_4_k_cu_e35c873e_1216784cuda3std3__45__cpo4cendE)
_ZN41_INTERNAL_e9ec56ad_4_k_cu_e35c873e_1216784cuda3std3__45__cpo4cendE:
	.zero		1
	.type		_ZN41_INTERNAL_e9ec56ad_4_k_cu_e35c873e_1216784cuda3std6ranges3__45__cpo4cendE,@object
	.size		_ZN41_INTERNAL_e9ec56ad_4_k_cu_e35c873e_1216784cuda3std6ranges3__45__cpo4cendE,(_ZN41_INTERNAL_e9ec56ad_4_k_cu_e35c873e_1216784cuda3std3__420unreachable_sentinelE - _ZN41_INTERNAL_e9ec56ad_4_k_cu_e35c873e_1216784cuda3std6ranges3__45__cpo4cendE)
_ZN41_INTERNAL_e9ec56ad_4_k_cu_e35c873e_1216784cuda3std6ranges3__45__cpo4cendE:
	.zero		1
	.type		_ZN41_INTERNAL_e9ec56ad_4_k_cu_e35c873e_1216784cuda3std3__420unreachable_sentinelE,@object
	.size		_ZN41_INTERNAL_e9ec56ad_4_k_cu_e35c873e_1216784cuda3std3__420unreachable_sentinelE,(_ZN41_INTERNAL_e9ec56ad_4_k_cu_e35c873e_1216784cuda3std6ranges3__45__cpo5ssizeE - _ZN41_INTERNAL_e9ec56ad_4_k_cu_e35c873e_1216784cuda3std3__420unreachable_sentinelE)
_ZN41_INTERNAL_e9ec56ad_4_k_cu_e35c873e_1216784cuda3std3__420unreachable_sentinelE:
	.zero		1
	.type		_ZN41_INTERNAL_e9ec56ad_4_k_cu_e35c873e_1216784cuda3std6ranges3__45__cpo5ssizeE,@object
	.size		_ZN41_INTERNAL_e9ec56ad_4_k_cu_e35c873e_1216784cuda3std6ranges3__45__cpo5ssizeE,(_ZN41_INTERNAL_e9ec56ad_4_k_cu_e35c873e_1216786thrust24THRUST_300001_SM_1000_NS12placeholders3_10E - _ZN41_INTERNAL_e9ec56ad_4_k_cu_e35c873e_1216784cuda3std6ranges3__45__cpo5ssizeE)
_ZN41_INTERNAL_e9ec56ad_4_k_cu_e35c873e_1216784cuda3std6ranges3__45__cpo5ssizeE:
	.zero		1
	.type		_ZN41_INTERNAL_e9ec56ad_4_k_cu_e35c873e_1216786thrust24THRUST_300001_SM_1000_NS12placeholders3_10E,@object
	.size		_ZN41_INTERNAL_e9ec56ad_4_k_cu_e35c873e_1216786thrust24THRUST_300001_SM_1000_NS12placeholders3_10E,(_ZN41_INTERNAL_e9ec56ad_4_k_cu_e35c873e_1216784cuda3std3__45__cpo5crendE - _ZN41_INTERNAL_e9ec56ad_4_k_cu_e35c873e_1216786thrust24THRUST_300001_SM_1000_NS12placeholders3_10E)
_ZN41_INTERNAL_e9ec56ad_4_k_cu_e35c873e_1216786thrust24THRUST_300001_SM_1000_NS12placeholders3_10E:
	.zero		1
	.type		_ZN41_INTERNAL_e9ec56ad_4_k_cu_e35c873e_1216784cuda3std3__45__cpo5crendE,@object
	.size		_ZN41_INTERNAL_e9ec56ad_4_k_cu_e35c873e_1216784cuda3std3__45__cpo5crendE,(_ZN41_INTERNAL_e9ec56ad_4_k_cu_e35c873e_1216784cuda3std6ranges3__45__cpo4prevE - _ZN41_INTERNAL_e9ec56ad_4_k_cu_e35c873e_1216784cuda3std3__45__cpo5crendE)
_ZN41_INTERNAL_e9ec56ad_4_k_cu_e35c873e_1216784cuda3std3__45__cpo5crendE:
	.zero		1
	.type		_ZN41_INTERNAL_e9ec56ad_4_k_cu_e35c873e_1216784cuda3std6ranges3__45__cpo4prevE,@object
	.size		_ZN41_INTERNAL_e9ec56ad_4_k_cu_e35c873e_1216784cuda3std6ranges3__45__cpo4prevE,(_ZN41_INTERNAL_e9ec56ad_4_k_cu_e35c873e_1216784cuda3std6ranges3__45__cpo9iter_moveE - _ZN41_INTERNAL_e9ec56ad_4_k_cu_e35c873e_1216784cuda3std6ranges3__45__cpo4prevE)
_ZN41_INTERNAL_e9ec56ad_4_k_cu_e35c873e_1216784cuda3std6ranges3__45__cpo4prevE:
	.zero		1
	.type		_ZN41_INTERNAL_e9ec56ad_4_k_cu_e35c873e_1216784cuda3std6ranges3__45__cpo9iter_moveE,@object
	.size		_ZN41_INTERNAL_e9ec56ad_4_k_cu_e35c873e_1216784cuda3std6ranges3__45__cpo9iter_moveE,(_ZN41_INTERNAL_e9ec56ad_4_k_cu_e35c873e_1216786thrust24THRUST_300001_SM_1000_NS12placeholders2_2E - _ZN41_INTERNAL_e9ec56ad_4_k_cu_e35c873e_1216784cuda3std6ranges3__45__cpo9iter_moveE)
_ZN41_INTERNAL_e9ec56ad_4_k_cu_e35c873e_1216784cuda3std6ranges3__45__cpo9iter_moveE:
	.zero		1
	.type		_ZN41_INTERNAL_e9ec56ad_4_k_cu_e35c873e_1216786thrust24THRUST_300001_SM_1000_NS12placeholders2_2E,@object
	.size		_ZN41_INTERNAL_e9ec56ad_4_k_cu_e35c873e_1216786thrust24THRUST_300001_SM_1000_NS12placeholders2_2E,(_ZN41_INTERNAL_e9ec56ad_4_k_cu_e35c873e_1216786thrust24THRUST_300001_SM_1000_NS12placeholders2_4E - _ZN41_INTERNAL_e9ec56ad_4_k_cu_e35c873e_1216786thrust24THRUST_300001_SM_1000_NS12placeholders2_2E)
_ZN41_INTERNAL_e9ec56ad_4_k_cu_e35c873e_1216786thrust24THRUST_300001_SM_1000_NS12placeholders2_2E:
	.zero		1
	.type		_ZN41_INTERNAL_e9ec56ad_4_k_cu_e35c873e_1216786thrust24THRUST_300001_SM_1000_NS12placeholders2_4E,@object
	.size		_ZN41_INTERNAL_e9ec56ad_4_k_cu_e35c873e_1216786thrust24THRUST_300001_SM_1000_NS12placeholders2_4E,(_ZN41_INTERNAL_e9ec56ad_4_k_cu_e35c873e_1216784cuda3std3__45__cpo3endE - _ZN41_INTERNAL_e9ec56ad_4_k_cu_e35c873e_1216786thrust24THRUST_300001_SM_1000_NS12placeholders2_4E)
_ZN41_INTERNAL_e9ec56ad_4_k_cu_e35c873e_1216786thrust24THRUST_300001_SM_1000_NS12placeholders2_4E:
	.zero		1
	.type		_ZN41_INTERNAL_e9ec56ad_4_k_cu_e35c873e_1216784cuda3std3__45__cpo3endE,@object
	.size		_ZN41_INTERNAL_e9ec56ad_4_k_cu_e35c873e_1216784cuda3std3__45__cpo3endE,(_ZN41_INTERNAL_e9ec56ad_4_k_cu_e35c873e_1216784cuda3std6ranges3__45__cpo3endE - _ZN41_INTERNAL_e9ec56ad_4_k_cu_e35c873e_1216784cuda3std3__45__cpo3endE)
_ZN41_INTERNAL_e9ec56ad_4_k_cu_e35c873e_1216784cuda3std3__45__cpo3endE:
	.zero		1
	.type		_ZN41_INTERNAL_e9ec56ad_4_k_cu_e35c873e_1216784cuda3std6ranges3__45__cpo3endE,@object
	.size		_ZN41_INTERNAL_e9ec56ad_4_k_cu_e35c873e_1216784cuda3std6ranges3__45__cpo3endE,(_ZN41_INTERNAL_e9ec56ad_4_k_cu_e35c873e_1216784cuda3std3__419piecewise_constructE - _ZN41_INTERNAL_e9ec56ad_4_k_cu_e35c873e_1216784cuda3std6ranges3__45__cpo3endE)
_ZN41_INTERNAL_e9ec56ad_4_k_cu_e35c873e_1216784cuda3std6ranges3__45__cpo3endE:
	.zero		1
	.type		_ZN41_INTERNAL_e9ec56ad_4_k_cu_e35c873e_1216784cuda3std3__419piecewise_constructE,@object
	.size		_ZN41_INTERNAL_e9ec56ad_4_k_cu_e35c873e_1216784cuda3std3__419piecewise_constructE,(_ZN41_INTERNAL_e9ec56ad_4_k_cu_e35c873e_1216784cuda3std6ranges3__45__cpo5cdataE - _ZN41_INTERNAL_e9ec56ad_4_k_cu_e35c873e_1216784cuda3std3__419piecewise_constructE)
_ZN41_INTERNAL_e9ec56ad_4_k_cu_e35c873e_1216784cuda3std3__419piecewise_constructE:
	.zero		1
	.type		_ZN41_INTERNAL_e9ec56ad_4_k_cu_e35c873e_1216784cuda3std6ranges3__45__cpo5cdataE,@object
	.size		_ZN41_INTERNAL_e9ec56ad_4_k_cu_e35c873e_1216784cuda3std6ranges3__45__cpo5cdataE,(_ZN41_INTERNAL_e9ec56ad_4_k_cu_e35c873e_1216786thrust24THRUST_300001_SM_1000_NS12placeholders2_8E - _ZN41_INTERNAL_e9ec56ad_4_k_cu_e35c873e_1216784cuda3std6ranges3__45__cpo5cdataE)
_ZN41_INTERNAL_e9ec56ad_4_k_cu_e35c873e_1216784cuda3std6ranges3__45__cpo5cdataE:
	.zero		1
	.type		_ZN41_INTERNAL_e9ec56ad_4_k_cu_e35c873e_1216786thrust24THRUST_300001_SM_1000_NS12placeholders2_8E,@object
	.size		_ZN41_INTERNAL_e9ec56ad_4_k_cu_e35c873e_1216786thrust24THRUST_300001_SM_1000_NS12placeholders2_8E,(_ZN41_INTERNAL_e9ec56ad_4_k_cu_e35c873e_1216784cuda3std3__45__cpo4rendE - _ZN41_INTERNAL_e9ec56ad_4_k_cu_e35c873e_1216786thrust24THRUST_300001_SM_1000_NS12placeholders2_8E)
_ZN41_INTERNAL_e9ec56ad_4_k_cu_e35c873e_1216786thrust24THRUST_300001_SM_1000_NS12placeholders2_8E:
	.zero		1
	.type		_ZN41_INTERNAL_e9ec56ad_4_k_cu_e35c873e_1216784cuda3std3__45__cpo4rendE,@object
	.size		_ZN41_INTERNAL_e9ec56ad_4_k_cu_e35c873e_1216784cuda3std3__45__cpo4rendE,(_ZN41_INTERNAL_e9ec56ad_4_k_cu_e35c873e_1216784cuda3std6ranges3__45__cpo9iter_swapE - _ZN41_INTERNAL_e9ec56ad_4_k_cu_e35c873e_1216784cuda3std3__45__cpo4rendE)
_ZN41_INTERNAL_e9ec56ad_4_k_cu_e35c873e_1216784cuda3std3__45__cpo4rendE:
	.zero		1
	.type		_ZN41_INTERNAL_e9ec56ad_4_k_cu_e35c873e_1216784cuda3std6ranges3__45__cpo9iter_swapE,@object
	.size		_ZN41_INTERNAL_e9ec56ad_4_k_cu_e35c873e_1216784cuda3std6ranges3__45__cpo9iter_swapE,(_ZN41_INTERNAL_e9ec56ad_4_k_cu_e35c873e_1216784cuda3std3__48unexpectE - _ZN41_INTERNAL_e9ec56ad_4_k_cu_e35c873e_1216784cuda3std6ranges3__45__cpo9iter_swapE)
_ZN41_INTERNAL_e9ec56ad_4_k_cu_e35c873e_1216784cuda3std6ranges3__45__cpo9iter_swapE:
	.zero		1
	.type		_ZN41_INTERNAL_e9ec56ad_4_k_cu_e35c873e_1216784cuda3std3__48unexpectE,@object
	.size		_ZN41_INTERNAL_e9ec56ad_4_k_cu_e35c873e_1216784cuda3std3__48unexpectE,(_ZN41_INTERNAL_e9ec56ad_4_k_cu_e35c873e_1216786thrust24THRUST_300001_SM_1000_NS6system6detail10sequential3seqE - _ZN41_INTERNAL_e9ec56ad_4_k_cu_e35c873e_1216784cuda3std3__48unexpectE)
_ZN41_INTERNAL_e9ec56ad_4_k_cu_e35c873e_1216784cuda3std3__48unexpectE:
	.zero		1
	.type		_ZN41_INTERNAL_e9ec56ad_4_k_cu_e35c873e_1216786thrust24THRUST_300001_SM_1000_NS6system6detail10sequential3seqE,@object
	.size		_ZN41_INTERNAL_e9ec56ad_4_k_cu_e35c873e_1216786thrust24THRUST_300001_SM_1000_NS6system6detail10sequential3seqE,(.L_29 - _ZN41_INTERNAL_e9ec56ad_4_k_cu_e35c873e_1216786thrust24THRUST_300001_SM_1000_NS6system6detail10sequential3seqE)
_ZN41_INTERNAL_e9ec56ad_4_k_cu_e35c873e_1216786thrust24THRUST_300001_SM_1000_NS6system6detail10sequential3seqE:
	.zero		1
.L_29:


//--------------------- .nv.constant0._ZN3cub18CUB_300001_SM_10006detail11EmptyKernelIvEEvv --------------------------
	.section	.nv.constant0._ZN3cub18CUB_300001_SM_10006detail11EmptyKernelIvEEvv,"a",@progbits
	.sectionflags	@""
	.align	4
.nv.constant0._ZN3cub18CUB_300001_SM_10006detail11EmptyKernelIvEEvv:
	.zero		896


//--------------------- SYMBOLS --------------------------

	.type		.nv.reservedSmem.offset0,@object
	.size		.nv.reservedSmem.offset0,0x4
